//
// Generated by NVIDIA NVVM Compiler
//
// Compiler Build ID: CL-36424714
// Cuda compilation tools, release 13.0, V13.0.88
// Based on NVVM 20.0.0
//

.version 9.0
.target sm_100
.address_size 64

	// .globl	_Z10prefix_sumPiS_
// _ZZ10prefix_sumPiS_E2XY has been demoted

.visible .entry _Z10prefix_sumPiS_(
	.param .u64 .ptr .align 1 _Z10prefix_sumPiS__param_0,
	.param .u64 .ptr .align 1 _Z10prefix_sumPiS__param_1
)
{
	.reg .pred 	%p<16>;
	.reg .b32 	%r<83>;
	.reg .b64 	%rd<13>;
	// demoted variable
	.shared .align 4 .b8 _ZZ10prefix_sumPiS_E2XY[4096];
	ld.param.u64 	%rd3, [_Z10prefix_sumPiS__param_0];
	ld.param.u64 	%rd4, [_Z10prefix_sumPiS__param_1];
	cvta.to.global.u64 	%rd1, %rd4;
	cvta.to.global.u64 	%rd2, %rd3;
	mov.u32 	%r1, %ntid.x;
	mov.u32 	%r11, %ctaid.x;
	mul.lo.s32 	%r12, %r1, %r11;
	shl.b32 	%r13, %r12, 1;
	mov.u32 	%r2, %tid.x;
	add.s32 	%r3, %r13, %r2;
	setp.gt.s32 	%p1, %r3, 1023;
	shl.b32 	%r14, %r2, 2;
	mov.u32 	%r15, _ZZ10prefix_sumPiS_E2XY;
	add.s32 	%r4, %r15, %r14;
	@%p1 bra 	$L__BB0_2;
	mul.wide.s32 	%rd5, %r3, 4;
	add.s64 	%rd6, %rd2, %rd5;
	ld.global.u32 	%r16, [%rd6];
	st.shared.u32 	[%r4], %r16;
$L__BB0_2:
	add.s32 	%r5, %r3, %r1;
	setp.gt.u32 	%p2, %r5, 1023;
	shl.b32 	%r17, %r1, 2;
	add.s32 	%r6, %r4, %r17;
	@%p2 bra 	$L__BB0_4;
	mul.wide.u32 	%rd7, %r5, 4;
	add.s64 	%rd8, %rd2, %rd7;
	ld.global.u32 	%r18, [%rd8];
	st.shared.u32 	[%r6], %r18;
$L__BB0_4:
	shl.b32 	%r20, %r2, 1;
	add.s32 	%r7, %r20, 2;
	mov.b32 	%r82, 1;
$L__BB0_5:
	bar.sync 	0;
	mul.lo.s32 	%r9, %r82, %r7;
	setp.gt.u32 	%p3, %r9, 1024;
	@%p3 bra 	$L__BB0_7;
	sub.s32 	%r21, %r9, %r82;
	shl.b32 	%r22, %r21, 2;
	add.s32 	%r24, %r15, %r22;
	ld.shared.u32 	%r25, [%r24+-4];
	shl.b32 	%r26, %r82, 2;
	add.s32 	%r27, %r24, %r26;
	ld.shared.u32 	%r28, [%r27+-4];
	add.s32 	%r29, %r28, %r25;
	st.shared.u32 	[%r27+-4], %r29;
$L__BB0_7:
	shl.b32 	%r82, %r82, 1;
	setp.le.u32 	%p4, %r82, %r1;
	@%p4 bra 	$L__BB0_5;
	bar.sync 	0;
	setp.ne.s32 	%p5, %r2, 0;
	@%p5 bra 	$L__BB0_10;
	ld.shared.u32 	%r30, [_ZZ10prefix_sumPiS_E2XY+2044];
	ld.shared.u32 	%r31, [_ZZ10prefix_sumPiS_E2XY+3068];
	add.s32 	%r32, %r31, %r30;
	st.shared.u32 	[_ZZ10prefix_sumPiS_E2XY+3068], %r32;
$L__BB0_10:
	bar.sync 	0;
	setp.gt.u32 	%p6, %r2, 2;
	@%p6 bra 	$L__BB0_12;
	shl.b32 	%r33, %r7, 9;
	add.s32 	%r35, %r15, %r33;
	ld.shared.u32 	%r36, [%r35+-4];
	ld.shared.u32 	%r37, [%r35+508];
	add.s32 	%r38, %r37, %r36;
	st.shared.u32 	[%r35+508], %r38;
$L__BB0_12:
	bar.sync 	0;
	setp.gt.u32 	%p7, %r2, 6;
	@%p7 bra 	$L__BB0_14;
	shl.b32 	%r39, %r7, 8;
	add.s32 	%r41, %r15, %r39;
	ld.shared.u32 	%r42, [%r41+-4];
	ld.shared.u32 	%r43, [%r41+252];
	add.s32 	%r44, %r43, %r42;
	st.shared.u32 	[%r41+252], %r44;
$L__BB0_14:
	bar.sync 	0;
	setp.gt.u32 	%p8, %r2, 14;
	@%p8 bra 	$L__BB0_16;
	shl.b32 	%r45, %r7, 7;
	add.s32 	%r47, %r15, %r45;
	ld.shared.u32 	%r48, [%r47+-4];
	ld.shared.u32 	%r49, [%r47+124];
	add.s32 	%r50, %r49, %r48;
	st.shared.u32 	[%r47+124], %r50;
$L__BB0_16:
	bar.sync 	0;
	setp.gt.u32 	%p9, %r2, 30;
	@%p9 bra 	$L__BB0_18;
	shl.b32 	%r51, %r7, 6;
	add.s32 	%r53, %r15, %r51;
	ld.shared.u32 	%r54, [%r53+-4];
	ld.shared.u32 	%r55, [%r53+60];
	add.s32 	%r56, %r55, %r54;
	st.shared.u32 	[%r53+60], %r56;
$L__BB0_18:
	bar.sync 	0;
	setp.gt.u32 	%p10, %r2, 62;
	@%p10 bra 	$L__BB0_20;
	shl.b32 	%r57, %r7, 5;
	add.s32 	%r59, %r15, %r57;
	ld.shared.u32 	%r60, [%r59+-4];
	ld.shared.u32 	%r61, [%r59+28];
	add.s32 	%r62, %r61, %r60;
	st.shared.u32 	[%r59+28], %r62;
$L__BB0_20:
	bar.sync 	0;
	setp.gt.u32 	%p11, %r2, 126;
	@%p11 bra 	$L__BB0_22;
	shl.b32 	%r63, %r7, 4;
	add.s32 	%r65, %r15, %r63;
	ld.shared.u32 	%r66, [%r65+-4];
	ld.shared.u32 	%r67, [%r65+12];
	add.s32 	%r68, %r67, %r66;
	st.shared.u32 	[%r65+12], %r68;
$L__BB0_22:
	bar.sync 	0;
	setp.gt.u32 	%p12, %r2, 254;
	@%p12 bra 	$L__BB0_24;
	shl.b32 	%r69, %r7, 3;
	add.s32 	%r71, %r15, %r69;
	ld.shared.u32 	%r72, [%r71+-4];
	ld.shared.u32 	%r73, [%r71+4];
	add.s32 	%r74, %r73, %r72;
	st.shared.u32 	[%r71+4], %r74;
$L__BB0_24:
	bar.sync 	0;
	setp.gt.u32 	%p13, %r2, 510;
	@%p13 bra 	$L__BB0_26;
	add.s32 	%r76, %r4, %r14;
	ld.shared.u32 	%r77, [%r76+4];
	ld.shared.u32 	%r78, [%r76+8];
	add.s32 	%r79, %r78, %r77;
	st.shared.u32 	[%r76+8], %r79;
$L__BB0_26:
	setp.gt.s32 	%p14, %r3, 1023;
	bar.sync 	0;
	@%p14 bra 	$L__BB0_28;
	ld.shared.u32 	%r80, [%r4];
	mul.wide.s32 	%rd9, %r3, 4;
	add.s64 	%rd10, %rd1, %rd9;
	st.global.u32 	[%rd10], %r80;
$L__BB0_28:
	setp.gt.u32 	%p15, %r5, 1023;
	@%p15 bra 	$L__BB0_30;
	ld.shared.u32 	%r81, [%r6];
	mul.wide.u32 	%rd11, %r5, 4;
	add.s64 	%rd12, %rd1, %rd11;
	st.global.u32 	[%rd12], %r81;
$L__BB0_30:
	ret;

}


// ===== COMPILED SASS (sm_100) =====

	.target	sm_100

	.elftype	@"ET_EXEC"


//--------------------- .note.nv.tkinfo           --------------------------
	.section	.note.nv.tkinfo,"",@"SHT_NOTE"
	.sectionflags	@"SHF_NOTE_NV_TKINFO"
	.tkinfo
        /*0018*/ 	.word	0x00000002
        /*0030*/ 	.string	""
        /*0030*/ 	.string	"ptxas"
        /*0030*/ 	.string	"Cuda compilation tools, release 13.0, V13.0.88"
        /*0030*/ 	.string	"Build cuda_13.0.r13.0/compiler.36424714_0"
        /*0030*/ 	.string	"-arch sm_100 -m 64 "



//--------------------- .note.nv.cuinfo           --------------------------
	.section	.note.nv.cuinfo,"",@"SHT_NOTE"
	.sectionflags	@"SHF_NOTE_NV_CUINFO"
        /*0018*/ 	.short	0x0002
        /*001a*/ 	.short	0x0064
        /*001c*/ 	.short	0x0082
	.zero		2


//--------------------- .nv.info                  --------------------------
	.section	.nv.info,"",@"SHT_CUDA_INFO"
	.align	4


	//----- nvinfo : EIATTR_REGCOUNT
	.align		4
        /*0000*/ 	.byte	0x04, 0x2f
        /*0002*/ 	.short	(.L_1 - .L_0)
	.align		4
.L_0:
        /*0004*/ 	.word	index@(_Z10prefix_sumPiS_)
        /*0008*/ 	.word	0x00000012


	//----- nvinfo : EIATTR_FRAME_SIZE
	.align		4
.L_1:
        /*000c*/ 	.byte	0x04, 0x11
        /*000e*/ 	.short	(.L_3 - .L_2)
	.align		4
.L_2:
        /*0010*/ 	.word	index@(_Z10prefix_sumPiS_)
        /*0014*/ 	.word	0x00000000


	//----- nvinfo : EIATTR_MIN_STACK_SIZE
	.align		4
.L_3:
        /*0018*/ 	.byte	0x04, 0x12
        /*001a*/ 	.short	(.L_5 - .L_4)
	.align		4
.L_4:
        /*001c*/ 	.word	index@(_Z10prefix_sumPiS_)
        /*0020*/ 	.word	0x00000000
.L_5:


//--------------------- .nv.compat                --------------------------
	.section	.nv.compat,"",@"SHT_CUDA_COMPAT_INFO"
	.align	4
        /*0000*/ 	.byte	0x02, 0x09, 0x00, 0x00, 0x02, 0x02, 0x01, 0x00, 0x02, 0x05, 0x05, 0x00, 0x03, 0x07, 0x01, 0x01
        /*0010*/ 	.byte	0x02, 0x03, 0x00, 0x00, 0x02, 0x06, 0x01, 0x00, 0x04, 0x0b, 0x08, 0x00, 0x09, 0x00, 0x00, 0x00
        /*0020*/ 	.byte	0x00, 0x00, 0x00, 0x00


//--------------------- .nv.info._Z10prefix_sumPiS_ --------------------------
	.section	.nv.info._Z10prefix_sumPiS_,"",@"SHT_CUDA_INFO"
	.sectionflags	@""
	.align	4


	//----- nvinfo : EIATTR_CUDA_API_VERSION
	.align		4
        /*0000*/ 	.byte	0x04, 0x37
        /*0002*/ 	.short	(.L_7 - .L_6)
.L_6:
        /*0004*/ 	.word	0x00000082


	//----- nvinfo : EIATTR_KPARAM_INFO
	.align		4
.L_7:
        /*0008*/ 	.byte	0x04, 0x17
        /*000a*/ 	.short	(.L_9 - .L_8)
.L_8:
        /*000c*/ 	.word	0x00000000
        /*0010*/ 	.short	0x0001
        /*0012*/ 	.short	0x0008
        /*0014*/ 	.byte	0x00, 0xf5, 0x21, 0x00


	//----- nvinfo : EIATTR_KPARAM_INFO
	.align		4
.L_9:
        /*0018*/ 	.byte	0x04, 0x17
        /*001a*/ 	.short	(.L_11 - .L_10)
.L_10:
        /*001c*/ 	.word	0x00000000
        /*0020*/ 	.short	0x0000
        /*0022*/ 	.short	0x0000
        /*0024*/ 	.byte	0x00, 0xf5, 0x21, 0x00


	//----- nvinfo : EIATTR_SPARSE_MMA_MASK
	.align		4
.L_11:
        /*0028*/ 	.byte	0x03, 0x50
        /*002a*/ 	.short	0x0000


	//----- nvinfo : EIATTR_MAXREG_COUNT
	.align		4
        /*002c*/ 	.byte	0x03, 0x1b
        /*002e*/ 	.short	0x00ff


	//----- nvinfo : EIATTR_NUM_BARRIERS
	.align		4
        /*0030*/ 	.byte	0x02, 0x4c
        /*0032*/ 	.byte	0x01
	.zero		1


	//----- nvinfo : EIATTR_MERCURY_ISA_VERSION
	.align		4
        /*0034*/ 	.byte	0x03, 0x5f
        /*0036*/ 	.short	0x0101


	//----- nvinfo : EIATTR_VRC_CTA_INIT_COUNT
	.align		4
        /*0038*/ 	.byte	0x02, 0x4a
	.zero		1
	.zero		1


	//----- nvinfo : EIATTR_EXIT_INSTR_OFFSETS
	.align		4
        /*003c*/ 	.byte	0x04, 0x1c
        /*003e*/ 	.short	(.L_13 - .L_12)


	//   ....[0]....
.L_12:
        /*0040*/ 	.word	0x00000760


	//   ....[1]....
        /*0044*/ 	.word	0x000007b0


	//----- nvinfo : EIATTR_CBANK_PARAM_SIZE
	.align		4
.L_13:
        /*0048*/ 	.byte	0x03, 0x19
        /*004a*/ 	.short	0x0010


	//----- nvinfo : EIATTR_PARAM_CBANK
	.align		4
        /*004c*/ 	.byte	0x04, 0x0a
        /*004e*/ 	.short	(.L_15 - .L_14)
	.align		4
.L_14:
        /*0050*/ 	.word	index@(.nv.constant0._Z10prefix_sumPiS_)
        /*0054*/ 	.short	0x0380
        /*0056*/ 	.short	0x0010


	//----- nvinfo : EIATTR_SW_WAR
	.align		4
.L_15:
        /*0058*/ 	.byte	0x04, 0x36
        /*005a*/ 	.short	(.L_17 - .L_16)
.L_16:
        /*005c*/ 	.word	0x00000008
.L_17:


//--------------------- .nv.callgraph             --------------------------
	.section	.nv.callgraph,"",@"SHT_CUDA_CALLGRAPH"
	.align	4
	.sectionentsize	8
	.align		4
        /*0000*/ 	.word	0x00000000
	.align		4
        /*0004*/ 	.word	0xffffffff
	.align		4
        /*0008*/ 	.word	0x00000000
	.align		4
        /*000c*/ 	.word	0xfffffffe
	.align		4
        /*0010*/ 	.word	0x00000000
	.align		4
        /*0014*/ 	.word	0xfffffffd
	.align		4
        /*0018*/ 	.word	0x00000000
	.align		4
        /*001c*/ 	.word	0xfffffffc


//--------------------- .text._Z10prefix_sumPiS_  --------------------------
	.section	.text._Z10prefix_sumPiS_,"ax",@progbits
	.align	128
        .global         _Z10prefix_sumPiS_
        .type           _Z10prefix_sumPiS_,@function
        .size           _Z10prefix_sumPiS_,(.L_x_2 - _Z10prefix_sumPiS_)
        .other          _Z10prefix_sumPiS_,@"STO_CUDA_ENTRY STV_DEFAULT"
_Z10prefix_sumPiS_:
.text._Z10prefix_sumPiS_:
[----:B------:R-:W-:Y:S01]  /*0000*/  LDC R1, c[0x0][0x37c] ;  /* 0x0000df00ff017b82 */ /* 0x000fe20000000800 */
[----:B------:R-:W0:Y:S07]  /*0010*/  S2R R3, SR_TID.X ;  /* 0x0000000000037919 */ /* 0x000e2e0000002100 */
[----:B------:R-:W1:Y:S01]  /*0020*/  S2UR UR4, SR_CTAID.X ;  /* 0x00000000000479c3 */ /* 0x000e620000002500 */
[----:B------:R-:W2:Y:S07]  /*0030*/  LDCU.64 UR6, c[0x0][0x358] ;  /* 0x00006b00ff0677ac */ /* 0x000eae0008000a00 */
[----:B------:R-:W1:Y:S02]  /*0040*/  LDC R15, c[0x0][0x360] ;  /* 0x0000d800ff0f7b82 */ /* 0x000e640000000800 */
[----:B-1----:R-:W-:-:S04]  /*0050*/  IMAD R2, R15, UR4, RZ ;  /* 0x000000040f027c24 */ /* 0x002fc8000f8e02ff */
[----:B0-----:R-:W-:-:S04]  /*0060*/  IMAD R2, R2, 0x2, R3 ;  /* 0x0000000202027824 */ /* 0x001fc800078e0203 */
[C---:B------:R-:W-:Y:S01]  /*0070*/  IMAD.IADD R0, R2.reuse, 0x1, R15 ;  /* 0x0000000102007824 */ /* 0x040fe200078e020f */
[----:B------:R-:W-:-:S04]  /*0080*/  ISETP.GT.AND P0, PT, R2, 0x3ff, PT ;  /* 0x000003ff0200780c */ /* 0x000fc80003f04270 */
[----:B------:R-:W-:-:S09]  /*0090*/  ISETP.GT.U32.AND P1, PT, R0, 0x3ff, PT ;  /* 0x000003ff0000780c */ /* 0x000fd20003f24070 */
[----:B------:R-:W0:Y:S08]  /*00a0*/  @!P0 LDC.64 R10, c[0x0][0x380] ;  /* 0x0000e000ff0a8b82 */ /* 0x000e300000000a00 */
[----:B------:R-:W1:Y:S01]  /*00b0*/  @!P1 LDC.64 R12, c[0x0][0x380] ;  /* 0x0000e000ff0c9b82 */ /* 0x000e620000000a00 */
[----:B0-----:R-:W-:-:S06]  /*00c0*/  @!P0 IMAD.WIDE R10, R2, 0x4, R10 ;  /* 0x00000004020a8825 */ /* 0x001fcc00078e020a */
[----:B--2---:R-:W2:Y:S01]  /*00d0*/  @!P0 LDG.E R11, desc[UR6][R10.64] ;  /* 0x000000060a0b8981 */ /* 0x004ea2000c1e1900 */
[----:B-1----:R-:W-:-:S06]  /*00e0*/  @!P1 IMAD.WIDE.U32 R12, R0, 0x4, R12 ;  /* 0x00000004000c9825 */ /* 0x002fcc00078e000c */
[----:B------:R-:W3:Y:S01]  /*00f0*/  @!P1 LDG.E R13, desc[UR6][R12.64] ;  /* 0x000000060c0d9981 */ /* 0x000ee2000c1e1900 */
[----:B------:R-:W0:Y:S01]  /*0100*/  S2UR UR5, SR_CgaCtaId ;  /* 0x00000000000579c3 */ /* 0x000e220000008800 */
[----:B------:R-:W-:Y:S02]  /*0110*/  UMOV UR4, 0x400 ;  /* 0x0000040000047882 */ /* 0x000fe40000000000 */
[----:B0-----:R-:W-:-:S06]  /*0120*/  ULEA UR4, UR5, UR4, 0x18 ;  /* 0x0000000405047291 */ /* 0x001fcc000f8ec0ff */
[----:B------:R-:W-:-:S04]  /*0130*/  IMAD.U32 R8, RZ, RZ, UR4 ;  /* 0x00000004ff087e24 */ /* 0x000fc8000f8e00ff */
[----:B------:R-:W-:-:S05]  /*0140*/  IMAD R6, R3, 0x4, R8 ;  /* 0x0000000403067824 */ /* 0x000fca00078e0208 */
[----:B------:R-:W-:Y:S01]  /*0150*/  LEA R4, R15, R6, 0x2 ;  /* 0x000000060f047211 */ /* 0x000fe200078e10ff */
[----:B------:R-:W-:Y:S01]  /*0160*/  IMAD.MOV.U32 R14, RZ, RZ, 0x1 ;  /* 0x00000001ff0e7424 */ /* 0x000fe200078e00ff */
[----:B------:R-:W-:Y:S01]  /*0170*/  LEA R5, R3, 0x2, 0x1 ;  /* 0x0000000203057811 */ /* 0x000fe200078e08ff */
[----:B--2---:R0:W-:Y:S04]  /*0180*/  @!P0 STS [R6], R11 ;  /* 0x0000000b06008388 */ /* 0x0041e80000000800 */
[----:B---3--:R0:W-:Y:S02]  /*0190*/  @!P1 STS [R4], R13 ;  /* 0x0000000d04009388 */ /* 0x0081e40000000800 */
.L_x_0:
[----:B------:R-:W-:Y:S01]  /*01a0*/  IMAD R7, R5, R14, RZ ;  /* 0x0000000e05077224 */ /* 0x000fe200078e02ff */
[----:B------:R-:W-:Y:S04]  /*01b0*/  BAR.SYNC.DEFER_BLOCKING 0x0 ;  /* 0x0000000000007b1d */ /* 0x000fe80000010000 */
[----:B------:R-:W-:-:S13]  /*01c0*/  ISETP.GT.U32.AND P0, PT, R7, 0x400, PT ;  /* 0x000004000700780c */ /* 0x000fda0003f04070 */
[----:B------:R-:W-:-:S04]  /*01d0*/  @!P0 IMAD.IADD R7, R7, 0x1, -R14 ;  /* 0x0000000107078824 */ /* 0x000fc800078e0a0e */
[----:B------:R-:W-:-:S04]  /*01e0*/  @!P0 IMAD R7, R7, 0x4, R8 ;  /* 0x0000000407078824 */ /* 0x000fc800078e0208 */
[C---:B------:R-:W-:Y:S02]  /*01f0*/  @!P0 IMAD R9, R14.reuse, 0x4, R7 ;  /* 0x000000040e098824 */ /* 0x040fe400078e0207 */
[----:B------:R-:W-:Y:S01]  /*0200*/  @!P0 LDS R7, [R7+-0x4] ;  /* 0xfffffc0007078984 */ /* 0x000fe20000000800 */
[----:B------:R-:W-:-:S03]  /*0210*/  IMAD.SHL.U32 R14, R14, 0x2, RZ ;  /* 0x000000020e0e7824 */ /* 0x000fc600078e00ff */
[----:B------:R-:W1:Y:S02]  /*0220*/  @!P0 LDS R10, [R9+-0x4] ;  /* 0xfffffc00090a8984 */ /* 0x000e640000000800 */
[----:B-1----:R-:W-:-:S05]  /*0230*/  @!P0 IADD3 R10, PT, PT, R7, R10, RZ ;  /* 0x0000000a070a8210 */ /* 0x002fca0007ffe0ff */
[----:B------:R1:W-:Y:S01]  /*0240*/  @!P0 STS [R9+-0x4], R10 ;  /* 0xfffffc0a09008388 */ /* 0x0003e20000000800 */
[----:B------:R-:W-:-:S13]  /*0250*/  ISETP.GT.U32.AND P0, PT, R14, R15, PT ;  /* 0x0000000f0e00720c */ /* 0x000fda0003f04070 */
[----:B-1----:R-:W-:Y:S05]  /*0260*/  @!P0 BRA `(.L_x_0) ;  /* 0xfffffffc00cc8947 */ /* 0x002fea000383ffff */
[----:B------:R-:W-:Y:S01]  /*0270*/  BAR.SYNC.DEFER_BLOCKING 0x0 ;  /* 0x0000000000007b1d */ /* 0x000fe20000010000 */
[C---:B------:R-:W-:Y:S02]  /*0280*/  ISETP.NE.AND P1, PT, R3.reuse, RZ, PT ;  /* 0x000000ff0300720c */ /* 0x040fe40003f25270 */
[----:B------:R-:W-:-:S11]  /*0290*/  ISETP.GT.U32.AND P0, PT, R3, 0x2, PT ;  /* 0x000000020300780c */ /* 0x000fd60003f04070 */
[----:B------:R-:W1:Y:S01]  /*02a0*/  @!P1 S2R R10, SR_CgaCtaId ;  /* 0x00000000000a9919 */ /* 0x000e620000008800 */
[----:B------:R-:W-:Y:S02]  /*02b0*/  @!P1 MOV R5, 0x400 ;  /* 0x0000040000059802 */ /* 0x000fe40000000f00 */
[----:B------:R-:W-:Y:S02]  /*02c0*/  @!P0 LEA R7, R3, 0x400, 0xa ;  /* 0x0000040003078811 */ /* 0x000fe400078e50ff */
[----:B-1----:R-:W-:-:S05]  /*02d0*/  @!P1 LEA R8, R10, R5, 0x18 ;  /* 0x000000050a089211 */ /* 0x002fca00078ec0ff */
[----:B------:R-:W-:Y:S01]  /*02e0*/  @!P1 LDS R5, [R8+0x7fc] ;  /* 0x0007fc0008059984 */ /* 0x000fe20000000800 */
[----:B------:R-:W-:-:S03]  /*02f0*/  @!P0 IMAD.IADD R7, R8, 0x1, R7 ;  /* 0x0000000108078824 */ /* 0x000fc600078e0207 */
[----:B------:R-:W1:Y:S02]  /*0300*/  @!P1 LDS R10, [R8+0xbfc] ;  /* 0x000bfc00080a9984 */ /* 0x000e640000000800 */
[----:B-1----:R-:W-:-:S05]  /*0310*/  @!P1 IMAD.IADD R5, R5, 0x1, R10 ;  /* 0x0000000105059824 */ /* 0x002fca00078e020a */
[----:B------:R-:W-:Y:S01]  /*0320*/  @!P1 STS [R8+0xbfc], R5 ;  /* 0x000bfc0508009388 */ /* 0x000fe20000000800 */
[----:B------:R-:W-:Y:S01]  /*0330*/  BAR.SYNC.DEFER_BLOCKING 0x0 ;  /* 0x0000000000007b1d */ /* 0x000fe20000010000 */
[----:B------:R-:W-:-:S13]  /*0340*/  ISETP.GT.U32.AND P1, PT, R3, 0x6, PT ;  /* 0x000000060300780c */ /* 0x000fda0003f24070 */
[----:B0-----:R-:W-:-:S05]  /*0350*/  @!P1 LEA R11, R3, 0x200, 0x9 ;  /* 0x00000200030b9811 */ /* 0x001fca00078e48ff */
[----:B------:R-:W-:Y:S01]  /*0360*/  @!P1 IMAD.IADD R11, R8, 0x1, R11 ;  /* 0x00000001080b9824 */ /* 0x000fe200078e020b */
[----:B------:R-:W-:Y:S04]  /*0370*/  @!P0 LDS R9, [R7+-0x4] ;  /* 0xfffffc0007098984 */ /* 0x000fe80000000800 */
[----:B------:R-:W0:Y:S02]  /*0380*/  @!P0 LDS R10, [R7+0x1fc] ;  /* 0x0001fc00070a8984 */ /* 0x000e240000000800 */
[----:B0-----:R-:W-:-:S05]  /*0390*/  @!P0 IADD3 R10, PT, PT, R9, R10, RZ ;  /* 0x0000000a090a8210 */ /* 0x001fca0007ffe0ff */
[----:B------:R-:W-:Y:S01]  /*03a0*/  @!P0 STS [R7+0x1fc], R10 ;  /* 0x0001fc0a07008388 */ /* 0x000fe20000000800 */
[----:B------:R-:W-:Y:S01]  /*03b0*/  BAR.SYNC.DEFER_BLOCKING 0x0 ;  /* 0x0000000000007b1d */ /* 0x000fe20000010000 */
[----:B------:R-:W-:-:S13]  /*03c0*/  ISETP.GT.U32.AND P0, PT, R3, 0xe, PT ;  /* 0x0000000e0300780c */ /* 0x000fda0003f04070 */
[----:B------:R-:W-:-:S05]  /*03d0*/  @!P0 LEA R5, R3, 0x100, 0x8 ;  /* 0x0000010003058811 */ /* 0x000fca00078e40ff */
[----:B------:R-:W-:Y:S01]  /*03e0*/  @!P0 IMAD.IADD R5, R8, 0x1, R5 ;  /* 0x0000000108058824 */ /* 0x000fe200078e0205 */
[----:B------:R-:W-:Y:S04]  /*03f0*/  @!P1 LDS R9, [R11+-0x4] ;  /* 0xfffffc000b099984 */ /* 0x000fe80000000800 */
[----:B------:R-:W0:Y:S02]  /*0400*/  @!P1 LDS R12, [R11+0xfc] ;  /* 0x0000fc000b0c9984 */ /* 0x000e240000000800 */
[----:B0-----:R-:W-:-:S05]  /*0410*/  @!P1 IMAD.IADD R12, R9, 0x1, R12 ;  /* 0x00000001090c9824 */ /* 0x001fca00078e020c */
[----:B------:R-:W-:Y:S01]  /*0420*/  @!P1 STS [R11+0xfc], R12 ;  /* 0x0000fc0c0b009388 */ /* 0x000fe20000000800 */
[----:B------:R-:W-:Y:S01]  /*0430*/  BAR.SYNC.DEFER_BLOCKING 0x0 ;  /* 0x0000000000007b1d */ /* 0x000fe20000010000 */
[----:B------:R-:W-:-:S13]  /*0440*/  ISETP.GT.U32.AND P1, PT, R3, 0x1e, PT ;  /* 0x0000001e0300780c */ /* 0x000fda0003f24070 */
[----:B------:R-:W-:-:S05]  /*0450*/  @!P1 LEA R7, R3, 0x80, 0x7 ;  /* 0x0000008003079811 */ /* 0x000fca00078e38ff */
        /* <DEDUP_REMOVED lines=31> */
[----:B------:R-:W-:Y:S01]  /*0650*/  @!P1 IMAD R11, R3, 0x4, R6 ;  /* 0x00000004030b9824 */ /* 0x000fe200078e0206 */
[----:B------:R-:W-:Y:S04]  /*0660*/  @!P0 LDS R8, [R7+-0x4] ;  /* 0xfffffc0007088984 */ /* 0x000fe80000000800 */
[----:B------:R-:W0:Y:S02]  /*0670*/  @!P0 LDS R9, [R7+0x4] ;  /* 0x0000040007098984 */ /* 0x000e240000000800 */
[----:B0-----:R-:W-:-:S05]  /*0680*/  @!P0 IADD3 R10, PT, PT, R8, R9, RZ ;  /* 0x00000009080a8210 */ /* 0x001fca0007ffe0ff */
[----:B------:R-:W-:Y:S01]  /*0690*/  @!P0 STS [R7+0x4], R10 ;  /* 0x0000040a07008388 */ /* 0x000fe20000000800 */
[----:B------:R-:W-:Y:S01]  /*06a0*/  BAR.SYNC.DEFER_BLOCKING 0x0 ;  /* 0x0000000000007b1d */ /* 0x000fe20000010000 */
[----:B------:R-:W-:-:S05]  /*06b0*/  ISETP.GT.AND P0, PT, R2, 0x3ff, PT ;  /* 0x000003ff0200780c */ /* 0x000fca0003f04270 */
[----:B------:R-:W-:Y:S04]  /*06c0*/  @!P1 LDS R3, [R11+0x4] ;  /* 0x000004000b039984 */ /* 0x000fe80000000800 */
[----:B------:R-:W0:Y:S02]  /*06d0*/  @!P1 LDS R8, [R11+0x8] ;  /* 0x000008000b089984 */ /* 0x000e240000000800 */
[----:B0-----:R-:W-:Y:S02]  /*06e0*/  @!P1 IMAD.IADD R12, R3, 0x1, R8 ;  /* 0x00000001030c9824 */ /* 0x001fe400078e0208 */
[----:B------:R-:W0:Y:S03]  /*06f0*/  @!P0 LDC.64 R8, c[0x0][0x388] ;  /* 0x0000e200ff088b82 */ /* 0x000e260000000a00 */
[----:B------:R-:W-:Y:S05]  /*0700*/  @!P1 STS [R11+0x8], R12 ;  /* 0x0000080c0b009388 */ /* 0x000fea0000000800 */
[----:B------:R-:W-:Y:S01]  /*0710*/  BAR.SYNC.DEFER_BLOCKING 0x0 ;  /* 0x0000000000007b1d */ /* 0x000fe20000010000 */
[----:B------:R-:W-:Y:S01]  /*0720*/  ISETP.GT.U32.AND P1, PT, R0, 0x3ff, PT ;  /* 0x000003ff0000780c */ /* 0x000fe20003f24070 */
[----:B0-----:R-:W-:-:S04]  /*0730*/  @!P0 IMAD.WIDE R2, R2, 0x4, R8 ;  /* 0x0000000402028825 */ /* 0x001fc800078e0208 */
[----:B------:R-:W0:Y:S04]  /*0740*/  @!P0 LDS R5, [R6] ;  /* 0x0000000006058984 */ /* 0x000e280000000800 */
[----:B0-----:R0:W-:Y:S04]  /*0750*/  @!P0 STG.E desc[UR6][R2.64], R5 ;  /* 0x0000000502008986 */ /* 0x0011e8000c101906 */
[----:B------:R-:W-:Y:S05]  /*0760*/  @P1 EXIT ;  /* 0x000000000000194d */ /* 0x000fea0003800000 */
[----:B0-----:R-:W0:Y:S01]  /*0770*/  LDS R5, [R4] ;  /* 0x0000000004057984 */ /* 0x001e220000000800 */
[----:B------:R-:W1:Y:S02]  /*0780*/  LDC.64 R2, c[0x0][0x388] ;  /* 0x0000e200ff027b82 */ /* 0x000e640000000a00 */
[----:B-1----:R-:W-:-:S05]  /*0790*/  IMAD.WIDE.U32 R2, R0, 0x4, R2 ;  /* 0x0000000400027825 */ /* 0x002fca00078e0002 */
[----:B0-----:R-:W-:Y:S01]  /*07a0*/  STG.E desc[UR6][R2.64], R5 ;  /* 0x0000000502007986 */ /* 0x001fe2000c101906 */
[----:B------:R-:W-:Y:S05]  /*07b0*/  EXIT ;  /* 0x000000000000794d */ /* 0x000fea0003800000 */
.L_x_1:
[----:B------:R-:W-:-:S00]  /*07c0*/  BRA `(.L_x_1) ;  /* 0xfffffffc00fc7947 */ /* 0x000fc0000383ffff */
[----:B------:R-:W-:-:S00]  /*07d0*/  NOP ;  /* 0x0000000000007918 */ /* 0x000fc00000000000 */
        /* <DEDUP_REMOVED lines=10> */
.L_x_2:


//--------------------- .nv.shared._Z10prefix_sumPiS_ --------------------------
	.section	.nv.shared._Z10prefix_sumPiS_,"aw",@nobits
	.sectionflags	@""
	.align	4
.nv.shared._Z10prefix_sumPiS_:
	.zero		5120


//--------------------- .nv.shared.reserved.0     --------------------------
	.section	.nv.shared.reserved.0,"aw",@nobits
	.weak		__nv_reservedSMEM_offset_0_alias
	.size		__nv_reservedSMEM_offset_0_alias, 0, 64
	.other		__nv_reservedSMEM_offset_0_alias,@"STO_CUDA_RESERVED_SHARED STV_DEFAULT"
__nv_reservedSMEM_offset_0_alias:
	.zero		0
	.zero		64


//--------------------- .nv.constant0._Z10prefix_sumPiS_ --------------------------
	.section	.nv.constant0._Z10prefix_sumPiS_,"a",@progbits
	.sectionflags	@""
	.align	4
.nv.constant0._Z10prefix_sumPiS_:
	.zero		912


//--------------------- SYMBOLS --------------------------

	.type		.nv.reservedSmem.offset0,@object
	.size		.nv.reservedSmem.offset0,0x4
	.type		.nv.reservedSmem.cap,@object
	.size		.nv.reservedSmem.cap,0x4
